//
// Generated by NVIDIA NVVM Compiler
//
// Compiler Build ID: CL-36424714
// Cuda compilation tools, release 13.0, V13.0.88
// Based on NVVM 20.0.0
//

.version 9.0
.target sm_100
.address_size 64

	// .globl	diffuse

.visible .entry diffuse(
	.param .u32 diffuse_param_0,
	.param .u32 diffuse_param_1,
	.param .u32 diffuse_param_2,
	.param .f64 diffuse_param_3,
	.param .f64 diffuse_param_4,
	.param .u64 .ptr .align 1 diffuse_param_5,
	.param .u64 .ptr .align 1 diffuse_param_6
)
{
	.reg .pred 	%p<6>;
	.reg .b32 	%r<29>;
	.reg .b64 	%rd<22>;
	.reg .b64 	%fd<26>;

	ld.param.u32 	%r3, [diffuse_param_0];
	ld.param.u32 	%r2, [diffuse_param_1];
	ld.param.f64 	%fd1, [diffuse_param_3];
	ld.param.f64 	%fd2, [diffuse_param_4];
	ld.param.u64 	%rd1, [diffuse_param_5];
	ld.param.u64 	%rd2, [diffuse_param_6];
	mov.u32 	%r4, %ctaid.x;
	mov.u32 	%r5, %ntid.x;
	mov.u32 	%r6, %tid.x;
	mad.lo.s32 	%r1, %r4, %r5, %r6;
	setp.ge.s32 	%p1, %r1, %r3;
	@%p1 bra 	$L__BB0_2;
	cvta.to.global.u64 	%rd3, %rd1;
	cvta.to.global.u64 	%rd4, %rd2;
	shl.b32 	%r7, %r2, 1;
	add.s32 	%r8, %r7, %r1;
	div.s32 	%r9, %r8, %r2;
	mul.lo.s32 	%r10, %r9, %r2;
	sub.s32 	%r11, %r8, %r10;
	add.s32 	%r12, %r9, -1;
	mul.lo.s32 	%r13, %r12, %r2;
	min.s32 	%r14, %r2, 0;
	setp.lt.s32 	%p2, %r11, 1;
	neg.s32 	%r15, %r14;
	selp.b32 	%r16, %r2, %r15, %p2;
	add.s32 	%r17, %r11, %r16;
	add.s32 	%r18, %r17, %r13;
	add.s32 	%r19, %r18, -1;
	mul.wide.s32 	%rd5, %r19, 8;
	add.s64 	%rd6, %rd3, %rd5;
	ld.global.f64 	%fd3, [%rd6];
	add.f64 	%fd4, %fd3, 0d0000000000000000;
	mul.wide.s32 	%rd7, %r2, 8;
	add.s64 	%rd8, %rd6, %rd7;
	ld.global.f64 	%fd5, [%rd8];
	add.f64 	%fd6, %fd4, %fd5;
	add.s64 	%rd9, %rd8, %rd7;
	ld.global.f64 	%fd7, [%rd9];
	add.f64 	%fd8, %fd6, %fd7;
	setp.lt.s32 	%p3, %r11, 0;
	selp.b32 	%r20, %r2, %r15, %p3;
	add.s32 	%r21, %r20, %r11;
	add.s32 	%r22, %r21, %r13;
	mul.wide.s32 	%rd10, %r22, 8;
	add.s64 	%rd11, %rd3, %rd10;
	ld.global.f64 	%fd9, [%rd11];
	add.f64 	%fd10, %fd8, %fd9;
	add.s64 	%rd12, %rd11, %rd7;
	ld.global.f64 	%fd11, [%rd12];
	add.f64 	%fd12, %fd10, %fd11;
	add.s64 	%rd13, %rd12, %rd7;
	ld.global.f64 	%fd13, [%rd13];
	add.f64 	%fd14, %fd12, %fd13;
	add.s32 	%r23, %r11, 1;
	setp.lt.s32 	%p4, %r23, %r2;
	selp.b32 	%r24, 0, %r2, %p4;
	setp.lt.s32 	%p5, %r11, -1;
	neg.s32 	%r25, %r24;
	selp.b32 	%r26, %r2, %r25, %p5;
	add.s32 	%r27, %r26, %r23;
	add.s32 	%r28, %r27, %r13;
	mul.wide.s32 	%rd14, %r28, 8;
	add.s64 	%rd15, %rd3, %rd14;
	ld.global.f64 	%fd15, [%rd15];
	add.f64 	%fd16, %fd14, %fd15;
	add.s64 	%rd16, %rd15, %rd7;
	ld.global.f64 	%fd17, [%rd16];
	add.f64 	%fd18, %fd16, %fd17;
	add.s64 	%rd17, %rd16, %rd7;
	ld.global.f64 	%fd19, [%rd17];
	add.f64 	%fd20, %fd18, %fd19;
	div.rn.f64 	%fd21, %fd20, 0d4022000000000000;
	mul.wide.s32 	%rd18, %r8, 8;
	add.s64 	%rd19, %rd3, %rd18;
	ld.global.f64 	%fd22, [%rd19];
	sub.f64 	%fd23, %fd21, %fd22;
	fma.rn.f64 	%fd24, %fd2, %fd23, %fd22;
	mul.f64 	%fd25, %fd1, %fd24;
	mul.wide.s32 	%rd20, %r1, 8;
	add.s64 	%rd21, %rd4, %rd20;
	st.global.f64 	[%rd21], %fd25;
$L__BB0_2:
	ret;

}


// ===== COMPILED SASS (sm_100) =====

	.target	sm_100

	.elftype	@"ET_EXEC"


//--------------------- .note.nv.tkinfo           --------------------------
	.section	.note.nv.tkinfo,"",@"SHT_NOTE"
	.sectionflags	@"SHF_NOTE_NV_TKINFO"
	.tkinfo
        /*0018*/ 	.word	0x00000002
        /*0030*/ 	.string	""
        /*0030*/ 	.string	"ptxas"
        /*0030*/ 	.string	"Cuda compilation tools, release 13.0, V13.0.88"
        /*0030*/ 	.string	"Build cuda_13.0.r13.0/compiler.36424714_0"
        /*0030*/ 	.string	"-arch sm_100 -m 64 "



//--------------------- .note.nv.cuinfo           --------------------------
	.section	.note.nv.cuinfo,"",@"SHT_NOTE"
	.sectionflags	@"SHF_NOTE_NV_CUINFO"
        /*0018*/ 	.short	0x0002
        /*001a*/ 	.short	0x0064
        /*001c*/ 	.short	0x0082
	.zero		2


//--------------------- .nv.info                  --------------------------
	.section	.nv.info,"",@"SHT_CUDA_INFO"
	.align	4


	//----- nvinfo : EIATTR_REGCOUNT
	.align		4
        /*0000*/ 	.byte	0x04, 0x2f
        /*0002*/ 	.short	(.L_1 - .L_0)
	.align		4
.L_0:
        /*0004*/ 	.word	index@(diffuse)
        /*0008*/ 	.word	0x00000020


	//----- nvinfo : EIATTR_FRAME_SIZE
	.align		4
.L_1:
        /*000c*/ 	.byte	0x04, 0x11
        /*000e*/ 	.short	(.L_3 - .L_2)
	.align		4
.L_2:
        /*0010*/ 	.word	index@($__internal_0_$__cuda_sm20_div_rn_f64_full)
        /*0014*/ 	.word	0x00000000


	//----- nvinfo : EIATTR_FRAME_SIZE
	.align		4
.L_3:
        /*0018*/ 	.byte	0x04, 0x11
        /*001a*/ 	.short	(.L_5 - .L_4)
	.align		4
.L_4:
        /*001c*/ 	.word	index@(diffuse)
        /*0020*/ 	.word	0x00000000


	//----- nvinfo : EIATTR_MIN_STACK_SIZE
	.align		4
.L_5:
        /*0024*/ 	.byte	0x04, 0x12
        /*0026*/ 	.short	(.L_7 - .L_6)
	.align		4
.L_6:
        /*0028*/ 	.word	index@(diffuse)
        /*002c*/ 	.word	0x00000000
.L_7:


//--------------------- .nv.compat                --------------------------
	.section	.nv.compat,"",@"SHT_CUDA_COMPAT_INFO"
	.align	4
        /*0000*/ 	.byte	0x02, 0x09, 0x00, 0x00, 0x02, 0x02, 0x01, 0x00, 0x02, 0x05, 0x05, 0x00, 0x03, 0x07, 0x01, 0x01
        /*0010*/ 	.byte	0x02, 0x03, 0x00, 0x00, 0x02, 0x06, 0x01, 0x00, 0x04, 0x0b, 0x08, 0x00, 0x01, 0x00, 0x00, 0x00
        /*0020*/ 	.byte	0x00, 0x00, 0x00, 0x00


//--------------------- .nv.info.diffuse          --------------------------
	.section	.nv.info.diffuse,"",@"SHT_CUDA_INFO"
	.sectionflags	@""
	.align	4


	//----- nvinfo : EIATTR_CUDA_API_VERSION
	.align		4
        /*0000*/ 	.byte	0x04, 0x37
        /*0002*/ 	.short	(.L_9 - .L_8)
.L_8:
        /*0004*/ 	.word	0x00000082


	//----- nvinfo : EIATTR_KPARAM_INFO
	.align		4
.L_9:
        /*0008*/ 	.byte	0x04, 0x17
        /*000a*/ 	.short	(.L_11 - .L_10)
.L_10:
        /*000c*/ 	.word	0x00000000
        /*0010*/ 	.short	0x0006
        /*0012*/ 	.short	0x0028
        /*0014*/ 	.byte	0x00, 0xf5, 0x21, 0x00


	//----- nvinfo : EIATTR_KPARAM_INFO
	.align		4
.L_11:
        /*0018*/ 	.byte	0x04, 0x17
        /*001a*/ 	.short	(.L_13 - .L_12)
.L_12:
        /*001c*/ 	.word	0x00000000
        /*0020*/ 	.short	0x0005
        /*0022*/ 	.short	0x0020
        /*0024*/ 	.byte	0x00, 0xf5, 0x21, 0x00


	//----- nvinfo : EIATTR_KPARAM_INFO
	.align		4
.L_13:
        /*0028*/ 	.byte	0x04, 0x17
        /*002a*/ 	.short	(.L_15 - .L_14)
.L_14:
        /*002c*/ 	.word	0x00000000
        /*0030*/ 	.short	0x0004
        /*0032*/ 	.short	0x0018
        /*0034*/ 	.byte	0x00, 0xf0, 0x21, 0x00


	//----- nvinfo : EIATTR_KPARAM_INFO
	.align		4
.L_15:
        /*0038*/ 	.byte	0x04, 0x17
        /*003a*/ 	.short	(.L_17 - .L_16)
.L_16:
        /*003c*/ 	.word	0x00000000
        /*0040*/ 	.short	0x0003
        /*0042*/ 	.short	0x0010
        /*0044*/ 	.byte	0x00, 0xf0, 0x21, 0x00


	//----- nvinfo : EIATTR_KPARAM_INFO
	.align		4
.L_17:
        /*0048*/ 	.byte	0x04, 0x17
        /*004a*/ 	.short	(.L_19 - .L_18)
.L_18:
        /*004c*/ 	.word	0x00000000
        /*0050*/ 	.short	0x0002
        /*0052*/ 	.short	0x0008
        /*0054*/ 	.byte	0x00, 0xf0, 0x11, 0x00


	//----- nvinfo : EIATTR_KPARAM_INFO
	.align		4
.L_19:
        /*0058*/ 	.byte	0x04, 0x17
        /*005a*/ 	.short	(.L_21 - .L_20)
.L_20:
        /*005c*/ 	.word	0x00000000
        /*0060*/ 	.short	0x0001
        /*0062*/ 	.short	0x0004
        /*0064*/ 	.byte	0x00, 0xf0, 0x11, 0x00


	//----- nvinfo : EIATTR_KPARAM_INFO
	.align		4
.L_21:
        /*0068*/ 	.byte	0x04, 0x17
        /*006a*/ 	.short	(.L_23 - .L_22)
.L_22:
        /*006c*/ 	.word	0x00000000
        /*0070*/ 	.short	0x0000
        /*0072*/ 	.short	0x0000
        /*0074*/ 	.byte	0x00, 0xf0, 0x11, 0x00


	//----- nvinfo : EIATTR_SPARSE_MMA_MASK
	.align		4
.L_23:
        /*0078*/ 	.byte	0x03, 0x50
        /*007a*/ 	.short	0x0000


	//----- nvinfo : EIATTR_MAXREG_COUNT
	.align		4
        /*007c*/ 	.byte	0x03, 0x1b
        /*007e*/ 	.short	0x00ff


	//----- nvinfo : EIATTR_MERCURY_ISA_VERSION
	.align		4
        /*0080*/ 	.byte	0x03, 0x5f
        /*0082*/ 	.short	0x0101


	//----- nvinfo : EIATTR_VRC_CTA_INIT_COUNT
	.align		4
        /*0084*/ 	.byte	0x02, 0x4a
	.zero		1
	.zero		1


	//----- nvinfo : EIATTR_EXIT_INSTR_OFFSETS
	.align		4
        /*0088*/ 	.byte	0x04, 0x1c
        /*008a*/ 	.short	(.L_25 - .L_24)


	//   ....[0]....
.L_24:
        /*008c*/ 	.word	0x00000070


	//   ....[1]....
        /*0090*/ 	.word	0x00000730


	//----- nvinfo : EIATTR_CRS_STACK_SIZE
	.align		4
.L_25:
        /*0094*/ 	.byte	0x04, 0x1e
        /*0096*/ 	.short	(.L_27 - .L_26)
.L_26:
        /*0098*/ 	.word	0x00000000


	//----- nvinfo : EIATTR_CBANK_PARAM_SIZE
	.align		4
.L_27:
        /*009c*/ 	.byte	0x03, 0x19
        /*009e*/ 	.short	0x0030


	//----- nvinfo : EIATTR_PARAM_CBANK
	.align		4
        /*00a0*/ 	.byte	0x04, 0x0a
        /*00a2*/ 	.short	(.L_29 - .L_28)
	.align		4
.L_28:
        /*00a4*/ 	.word	index@(.nv.constant0.diffuse)
        /*00a8*/ 	.short	0x0380
        /*00aa*/ 	.short	0x0030


	//----- nvinfo : EIATTR_SW_WAR
	.align		4
.L_29:
        /*00ac*/ 	.byte	0x04, 0x36
        /*00ae*/ 	.short	(.L_31 - .L_30)
.L_30:
        /*00b0*/ 	.word	0x00000008
.L_31:


//--------------------- .nv.callgraph             --------------------------
	.section	.nv.callgraph,"",@"SHT_CUDA_CALLGRAPH"
	.align	4
	.sectionentsize	8
	.align		4
        /*0000*/ 	.word	0x00000000
	.align		4
        /*0004*/ 	.word	0xffffffff
	.align		4
        /*0008*/ 	.word	0x00000000
	.align		4
        /*000c*/ 	.word	0xfffffffe
	.align		4
        /*0010*/ 	.word	0x00000000
	.align		4
        /*0014*/ 	.word	0xfffffffd
	.align		4
        /*0018*/ 	.word	0x00000000
	.align		4
        /*001c*/ 	.word	0xfffffffc


//--------------------- .text.diffuse             --------------------------
	.section	.text.diffuse,"ax",@progbits
	.align	128
        .global         diffuse
        .type           diffuse,@function
        .size           diffuse,(.L_x_7 - diffuse)
        .other          diffuse,@"STO_CUDA_ENTRY STV_DEFAULT"
diffuse:
.text.diffuse:
[----:B------:R-:W-:Y:S01]  /*0000*/  LDC R1, c[0x0][0x37c] ;  /* 0x0000df00ff017b82 */ /* 0x000fe20000000800 */
[----:B------:R-:W0:Y:S07]  /*0010*/  S2R R3, SR_TID.X ;  /* 0x0000000000037919 */ /* 0x000e2e0000002100 */
[----:B------:R-:W0:Y:S01]  /*0020*/  S2UR UR4, SR_CTAID.X ;  /* 0x00000000000479c3 */ /* 0x000e220000002500 */
[----:B------:R-:W1:Y:S07]  /*0030*/  LDCU UR5, c[0x0][0x380] ;  /* 0x00007000ff0577ac */ /* 0x000e6e0008000800 */
[----:B------:R-:W0:Y:S02]  /*0040*/  LDC R6, c[0x0][0x360] ;  /* 0x0000d800ff067b82 */ /* 0x000e240000000800 */
[----:B0-----:R-:W-:-:S05]  /*0050*/  IMAD R6, R6, UR4, R3 ;  /* 0x0000000406067c24 */ /* 0x001fca000f8e0203 */
[----:B-1----:R-:W-:-:S13]  /*0060*/  ISETP.GE.AND P0, PT, R6, UR5, PT ;  /* 0x0000000506007c0c */ /* 0x002fda000bf06270 */
[----:B------:R-:W-:Y:S05]  /*0070*/  @P0 EXIT ;  /* 0x000000000000094d */ /* 0x000fea0003800000 */
[----:B------:R-:W0:Y:S01]  /*0080*/  LDC R7, c[0x0][0x384] ;  /* 0x0000e100ff077b82 */ /* 0x000e220000000800 */
[----:B------:R-:W1:Y:S07]  /*0090*/  LDCU.64 UR4, c[0x0][0x358] ;  /* 0x00006b00ff0477ac */ /* 0x000e6e0008000a00 */
[----:B------:R-:W2:Y:S01]  /*00a0*/  LDC.64 R16, c[0x0][0x3a0] ;  /* 0x0000e800ff107b82 */ /* 0x000ea20000000a00 */
[----:B0-----:R-:W-:Y:S01]  /*00b0*/  IABS R5, R7 ;  /* 0x0000000700057213 */ /* 0x001fe20000000000 */
[----:B------:R-:W-:-:S03]  /*00c0*/  IMAD R0, R7, 0x2, R6 ;  /* 0x0000000207007824 */ /* 0x000fc600078e0206 */
[----:B------:R-:W0:Y:S08]  /*00d0*/  I2F.RP R4, R5 ;  /* 0x0000000500047306 */ /* 0x000e300000209400 */
[----:B0-----:R-:W0:Y:S02]  /*00e0*/  MUFU.RCP R4, R4 ;  /* 0x0000000400047308 */ /* 0x001e240000001000 */
[----:B0-----:R-:W-:-:S06]  /*00f0*/  VIADD R2, R4, 0xffffffe ;  /* 0x0ffffffe04027836 */ /* 0x001fcc0000000000 */
[----:B------:R0:W3:Y:S02]  /*0100*/  F2I.FTZ.U32.TRUNC.NTZ R3, R2 ;  /* 0x0000000200037305 */ /* 0x0000e4000021f000 */
[----:B0-----:R-:W-:Y:S02]  /*0110*/  IMAD.MOV.U32 R2, RZ, RZ, RZ ;  /* 0x000000ffff027224 */ /* 0x001fe400078e00ff */
[----:B---3--:R-:W-:-:S04]  /*0120*/  IMAD.MOV R8, RZ, RZ, -R3 ;  /* 0x000000ffff087224 */ /* 0x008fc800078e0a03 */
[----:B------:R-:W-:Y:S01]  /*0130*/  IMAD R9, R8, R5, RZ ;  /* 0x0000000508097224 */ /* 0x000fe200078e02ff */
[----:B------:R-:W-:-:S03]  /*0140*/  IABS R8, R0 ;  /* 0x0000000000087213 */ /* 0x000fc60000000000 */
[----:B------:R-:W-:-:S06]  /*0150*/  IMAD.HI.U32 R3, R3, R9, R2 ;  /* 0x0000000903037227 */ /* 0x000fcc00078e0002 */
[----:B------:R-:W-:-:S05]  /*0160*/  IMAD.HI.U32 R3, R3, R8, RZ ;  /* 0x0000000803037227 */ /* 0x000fca00078e00ff */
[----:B------:R-:W-:-:S05]  /*0170*/  IADD3 R4, PT, PT, -R3, RZ, RZ ;  /* 0x000000ff03047210 */ /* 0x000fca0007ffe1ff */
[----:B------:R-:W-:Y:S01]  /*0180*/  IMAD R2, R5, R4, R8 ;  /* 0x0000000405027224 */ /* 0x000fe200078e0208 */
[----:B------:R-:W-:-:S04]  /*0190*/  VIMNMX R4, PT, PT, RZ, R7, PT ;  /* 0x00000007ff047248 */ /* 0x000fc80003fe0100 */
[----:B------:R-:W-:Y:S01]  /*01a0*/  ISETP.GT.U32.AND P2, PT, R5, R2, PT ;  /* 0x000000020500720c */ /* 0x000fe20003f44070 */
[----:B------:R-:W-:-:S12]  /*01b0*/  IMAD.MOV R8, RZ, RZ, -R4 ;  /* 0x000000ffff087224 */ /* 0x000fd800078e0a04 */
[----:B------:R-:W-:Y:S02]  /*01c0*/  @!P2 IMAD.IADD R2, R2, 0x1, -R5 ;  /* 0x000000010202a824 */ /* 0x000fe400078e0a05 */
[----:B------:R-:W-:Y:S01]  /*01d0*/  @!P2 VIADD R3, R3, 0x1 ;  /* 0x000000010303a836 */ /* 0x000fe20000000000 */
[----:B------:R-:W-:Y:S02]  /*01e0*/  ISETP.NE.AND P2, PT, R7, RZ, PT ;  /* 0x000000ff0700720c */ /* 0x000fe40003f45270 */
[----:B------:R-:W-:Y:S02]  /*01f0*/  ISETP.GE.U32.AND P0, PT, R2, R5, PT ;  /* 0x000000050200720c */ /* 0x000fe40003f06070 */
[----:B------:R-:W-:-:S04]  /*0200*/  LOP3.LUT R2, R0, R7, RZ, 0x3c, !PT ;  /* 0x0000000700027212 */ /* 0x000fc800078e3cff */
[----:B------:R-:W-:-:S07]  /*0210*/  ISETP.GE.AND P1, PT, R2, RZ, PT ;  /* 0x000000ff0200720c */ /* 0x000fce0003f26270 */
[----:B------:R-:W-:-:S05]  /*0220*/  @P0 VIADD R3, R3, 0x1 ;  /* 0x0000000103030836 */ /* 0x000fca0000000000 */
[----:B------:R-:W-:-:S05]  /*0230*/  MOV R2, R3 ;  /* 0x0000000300027202 */ /* 0x000fca0000000f00 */
[----:B------:R-:W-:Y:S01]  /*0240*/  @!P1 IMAD.MOV R2, RZ, RZ, -R2 ;  /* 0x000000ffff029224 */ /* 0x000fe200078e0a02 */
[----:B------:R-:W-:-:S05]  /*0250*/  @!P2 LOP3.LUT R2, RZ, R7, RZ, 0x33, !PT ;  /* 0x00000007ff02a212 */ /* 0x000fca00078e33ff */
[----:B------:R-:W-:Y:S01]  /*0260*/  IMAD.MOV R3, RZ, RZ, -R2 ;  /* 0x000000ffff037224 */ /* 0x000fe200078e0a02 */
[----:B------:R-:W-:-:S03]  /*0270*/  IADD3 R2, PT, PT, R2, -0x1, RZ ;  /* 0xffffffff02027810 */ /* 0x000fc60007ffe0ff */
[----:B------:R-:W-:-:S05]  /*0280*/  IMAD R3, R7, R3, R0 ;  /* 0x0000000307037224 */ /* 0x000fca00078e0200 */
[----:B------:R-:W-:-:S04]  /*0290*/  ISETP.GE.AND P0, PT, R3, 0x1, PT ;  /* 0x000000010300780c */ /* 0x000fc80003f06270 */
[----:B------:R-:W-:-:S05]  /*02a0*/  SEL R4, R8, R7, P0 ;  /* 0x0000000708047207 */ /* 0x000fca0000000000 */
[----:B------:R-:W-:-:S04]  /*02b0*/  IMAD.IADD R4, R3, 0x1, R4 ;  /* 0x0000000103047824 */ /* 0x000fc800078e0204 */
[----:B------:R-:W-:-:S04]  /*02c0*/  IMAD R4, R2, R7, R4 ;  /* 0x0000000702047224 */ /* 0x000fc800078e0204 */
[----:B------:R-:W-:-:S04]  /*02d0*/  VIADD R5, R4, 0xffffffff ;  /* 0xffffffff04057836 */ /* 0x000fc80000000000 */
[----:B--2---:R-:W-:Y:S01]  /*02e0*/  IMAD.WIDE R4, R5, 0x8, R16 ;  /* 0x0000000805047825 */ /* 0x004fe200078e0210 */
[----:B------:R-:W-:-:S04]  /*02f0*/  ISETP.GE.AND P0, PT, R3, RZ, PT ;  /* 0x000000ff0300720c */ /* 0x000fc80003f06270 */
[----:B-1----:R0:W2:Y:S01]  /*0300*/  LDG.E.64 R12, desc[UR4][R4.64] ;  /* 0x00000004040c7981 */ /* 0x0020a2000c1e1b00 */
[----:B------:R-:W-:Y:S01]  /*0310*/  IMAD.WIDE R18, R7, 0x8, R4 ;  /* 0x0000000807127825 */ /* 0x000fe200078e0204 */
[----:B------:R-:W-:-:S04]  /*0320*/  SEL R8, R8, R7, P0 ;  /* 0x0000000708087207 */ /* 0x000fc80000000000 */
[----:B------:R-:W3:Y:S01]  /*0330*/  LDG.E.64 R14, desc[UR4][R18.64] ;  /* 0x00000004120e7981 */ /* 0x000ee2000c1e1b00 */
[C---:B------:R-:W-:Y:S01]  /*0340*/  IMAD.IADD R10, R3.reuse, 0x1, R8 ;  /* 0x00000001030a7824 */ /* 0x040fe200078e0208 */
[----:B------:R-:W-:Y:S01]  /*0350*/  IADD3 R24, PT, PT, R3, 0x1, RZ ;  /* 0x0000000103187810 */ /* 0x000fe20007ffe0ff */
[----:B------:R-:W-:-:S03]  /*0360*/  IMAD.WIDE R8, R7, 0x8, R18 ;  /* 0x0000000807087825 */ /* 0x000fc600078e0212 */
[-C--:B------:R-:W-:Y:S01]  /*0370*/  ISETP.GE.AND P0, PT, R24, R7.reuse, PT ;  /* 0x000000071800720c */ /* 0x080fe20003f06270 */
[----:B------:R-:W-:Y:S02]  /*0380*/  IMAD R21, R2, R7, R10 ;  /* 0x0000000702157224 */ /* 0x000fe400078e020a */
[----:B------:R-:W4:Y:S01]  /*0390*/  LDG.E.64 R8, desc[UR4][R8.64] ;  /* 0x0000000408087981 */ /* 0x000f22000c1e1b00 */
[----:B0-----:R-:W-:Y:S01]  /*03a0*/  SEL R4, R7, RZ, P0 ;  /* 0x000000ff07047207 */ /* 0x001fe20000000000 */
[----:B------:R-:W-:Y:S01]  /*03b0*/  IMAD.WIDE R20, R21, 0x8, R16 ;  /* 0x0000000815147825 */ /* 0x000fe200078e0210 */
[----:B------:R-:W-:-:S03]  /*03c0*/  ISETP.GE.AND P0, PT, R3, -0x1, PT ;  /* 0xffffffff0300780c */ /* 0x000fc60003f06270 */
[----:B------:R-:W-:Y:S01]  /*03d0*/  IMAD.MOV R4, RZ, RZ, -R4 ;  /* 0x000000ffff047224 */ /* 0x000fe200078e0a04 */
[----:B------:R0:W5:Y:S01]  /*03e0*/  LDG.E.64 R10, desc[UR4][R20.64] ;  /* 0x00000004140a7981 */ /* 0x000162000c1e1b00 */
[----:B------:R-:W-:-:S03]  /*03f0*/  IMAD.WIDE R22, R7, 0x8, R20 ;  /* 0x0000000807167825 */ /* 0x000fc600078e0214 */
[----:B------:R-:W-:Y:S02]  /*0400*/  SEL R3, R4, R7, P0 ;  /* 0x0000000704037207 */ /* 0x000fe40000000000 */
[----:B------:R-:W5:Y:S03]  /*0410*/  LDG.E.64 R4, desc[UR4][R22.64] ;  /* 0x0000000416047981 */ /* 0x000f66000c1e1b00 */
[----:B------:R-:W-:Y:S02]  /*0420*/  IMAD.IADD R3, R24, 0x1, R3 ;  /* 0x0000000118037824 */ /* 0x000fe400078e0203 */
[----:B------:R-:W-:-:S04]  /*0430*/  IMAD.WIDE R24, R7, 0x8, R22 ;  /* 0x0000000807187825 */ /* 0x000fc800078e0216 */
[----:B------:R-:W-:Y:S02]  /*0440*/  IMAD R27, R2, R7, R3 ;  /* 0x00000007021b7224 */ /* 0x000fe400078e0203 */
[----:B------:R-:W5:Y:S02]  /*0450*/  LDG.E.64 R2, desc[UR4][R24.64] ;  /* 0x0000000418027981 */ /* 0x000f64000c1e1b00 */
[----:B------:R-:W-:-:S05]  /*0460*/  IMAD.WIDE R26, R27, 0x8, R16 ;  /* 0x000000081b1a7825 */ /* 0x000fca00078e0210 */
[----:B------:R-:W5:Y:S01]  /*0470*/  LDG.E.64 R18, desc[UR4][R26.64] ;  /* 0x000000041a127981 */ /* 0x000f62000c1e1b00 */
[----:B------:R-:W-:-:S05]  /*0480*/  IMAD.WIDE R28, R7, 0x8, R26 ;  /* 0x00000008071c7825 */ /* 0x000fca00078e021a */
[----:B------:R-:W5:Y:S01]  /*0490*/  LDG.E.64 R16, desc[UR4][R28.64] ;  /* 0x000000041c107981 */ /* 0x000f62000c1e1b00 */
[----:B0-----:R-:W-:-:S06]  /*04a0*/  IMAD.WIDE R20, R7, 0x8, R28 ;  /* 0x0000000807147825 */ /* 0x001fcc00078e021c */
[----:B------:R-:W5:Y:S01]  /*04b0*/  LDG.E.64 R20, desc[UR4][R20.64] ;  /* 0x0000000414147981 */ /* 0x000f62000c1e1b00 */
[----:B------:R-:W-:Y:S01]  /*04c0*/  BSSY.RECONVERGENT B0, `(.L_x_0) ;  /* 0x000001c000007945 */ /* 0x000fe20003800200 */
[----:B--2---:R-:W-:-:S08]  /*04d0*/  DADD R12, RZ, R12 ;  /* 0x00000000ff0c7229 */ /* 0x004fd0000000000c */
[----:B---3--:R-:W-:Y:S02]  /*04e0*/  DADD R14, R12, R14 ;  /* 0x000000000c0e7229 */ /* 0x008fe4000000000e */
[----:B------:R-:W0:Y:S01]  /*04f0*/  MUFU.RCP64H R13, 9 ;  /* 0x40220000000d7908 */ /* 0x000e220000001800 */
[----:B------:R-:W-:-:S05]  /*0500*/  IMAD.MOV.U32 R12, RZ, RZ, 0x1 ;  /* 0x00000001ff0c7424 */ /* 0x000fca00078e00ff */
[----:B----4-:R-:W-:-:S08]  /*0510*/  DADD R8, R14, R8 ;  /* 0x000000000e087229 */ /* 0x010fd00000000008 */
[----:B-----5:R-:W-:Y:S01]  /*0520*/  DADD R10, R8, R10 ;  /* 0x00000000080a7229 */ /* 0x020fe2000000000a */
[----:B------:R-:W-:Y:S01]  /*0530*/  IMAD.MOV.U32 R8, RZ, RZ, 0x0 ;  /* 0x00000000ff087424 */ /* 0x000fe200078e00ff */
[----:B------:R-:W-:-:S06]  /*0540*/  MOV R9, 0x40220000 ;  /* 0x4022000000097802 */ /* 0x000fcc0000000f00 */
[----:B------:R-:W-:Y:S02]  /*0550*/  DADD R4, R10, R4 ;  /* 0x000000000a047229 */ /* 0x000fe40000000004 */
[----:B0-----:R-:W-:-:S06]  /*0560*/  DFMA R14, R12, -R8, 1 ;  /* 0x3ff000000c0e742b */ /* 0x001fcc0000000808 */
[----:B------:R-:W-:Y:S02]  /*0570*/  DADD R2, R4, R2 ;  /* 0x0000000004027229 */ /* 0x000fe40000000002 */
[----:B------:R-:W-:-:S06]  /*0580*/  DFMA R14, R14, R14, R14 ;  /* 0x0000000e0e0e722b */ /* 0x000fcc000000000e */
[----:B------:R-:W-:Y:S02]  /*0590*/  DADD R2, R2, R18 ;  /* 0x0000000002027229 */ /* 0x000fe40000000012 */
[----:B------:R-:W-:-:S06]  /*05a0*/  DFMA R14, R12, R14, R12 ;  /* 0x0000000e0c0e722b */ /* 0x000fcc000000000c */
[----:B------:R-:W-:Y:S02]  /*05b0*/  DADD R2, R2, R16 ;  /* 0x0000000002027229 */ /* 0x000fe40000000010 */
[----:B------:R-:W-:-:S06]  /*05c0*/  DFMA R8, R14, -R8, 1 ;  /* 0x3ff000000e08742b */ /* 0x000fcc0000000808 */
[----:B------:R-:W-:Y:S02]  /*05d0*/  DADD R20, R2, R20 ;  /* 0x0000000002147229 */ /* 0x000fe40000000014 */
[----:B------:R-:W-:-:S08]  /*05e0*/  DFMA R8, R14, R8, R14 ;  /* 0x000000080e08722b */ /* 0x000fd0000000000e */
[----:B------:R-:W-:Y:S01]  /*05f0*/  DMUL R2, R20, R8 ;  /* 0x0000000814027228 */ /* 0x000fe20000000000 */
[----:B------:R-:W-:-:S07]  /*0600*/  FSETP.GEU.AND P1, PT, |R21|, 6.5827683646048100446e-37, PT ;  /* 0x036000001500780b */ /* 0x000fce0003f2e200 */
[----:B------:R-:W-:-:S08]  /*0610*/  DFMA R4, R2, -9, R20 ;  /* 0xc02200000204782b */ /* 0x000fd00000000014 */
[----:B------:R-:W-:-:S10]  /*0620*/  DFMA R2, R8, R4, R2 ;  /* 0x000000040802722b */ /* 0x000fd40000000002 */
[----:B------:R-:W-:-:S05]  /*0630*/  FFMA R4, RZ, 2.53125, R3 ;  /* 0x40220000ff047823 */ /* 0x000fca0000000003 */
[----:B------:R-:W-:-:S13]  /*0640*/  FSETP.GT.AND P0, PT, |R4|, 1.469367938527859385e-39, PT ;  /* 0x001000000400780b */ /* 0x000fda0003f04200 */
[----:B------:R-:W-:Y:S05]  /*0650*/  @P0 BRA P1, `(.L_x_1) ;  /* 0x0000000000080947 */ /* 0x000fea0000800000 */
[----:B------:R-:W-:-:S07]  /*0660*/  MOV R10, 0x680 ;  /* 0x00000680000a7802 */ /* 0x000fce0000000f00 */
[----:B------:R-:W-:Y:S05]  /*0670*/  CALL.REL.NOINC `($__internal_0_$__cuda_sm20_div_rn_f64_full) ;  /* 0x0000000000307944 */ /* 0x000fea0003c00000 */
.L_x_1:
[----:B------:R-:W-:Y:S05]  /*0680*/  BSYNC.RECONVERGENT B0 ;  /* 0x0000000000007941 */ /* 0x000fea0003800200 */
.L_x_0:
[----:B------:R-:W0:Y:S01]  /*0690*/  LDC.64 R4, c[0x0][0x3a0] ;  /* 0x0000e800ff047b82 */ /* 0x000e220000000a00 */
[----:B------:R-:W1:Y:S07]  /*06a0*/  LDCU.128 UR8, c[0x0][0x390] ;  /* 0x00007200ff0877ac */ /* 0x000e6e0008000c00 */
[----:B------:R-:W2:Y:S01]  /*06b0*/  LDC.64 R8, c[0x0][0x3a8] ;  /* 0x0000ea00ff087b82 */ /* 0x000ea20000000a00 */
[----:B0-----:R-:W-:-:S06]  /*06c0*/  IMAD.WIDE R4, R0, 0x8, R4 ;  /* 0x0000000800047825 */ /* 0x001fcc00078e0204 */
[----:B------:R-:W3:Y:S01]  /*06d0*/  LDG.E.64 R4, desc[UR4][R4.64] ;  /* 0x0000000404047981 */ /* 0x000ee2000c1e1b00 */
[----:B--2---:R-:W-:Y:S01]  /*06e0*/  IMAD.WIDE R6, R6, 0x8, R8 ;  /* 0x0000000806067825 */ /* 0x004fe200078e0208 */
[----:B---3--:R-:W-:-:S08]  /*06f0*/  DADD R2, -R4, R2 ;  /* 0x0000000004027229 */ /* 0x008fd00000000102 */
[----:B-1----:R-:W-:-:S08]  /*0700*/  DFMA R2, R2, UR10, R4 ;  /* 0x0000000a02027c2b */ /* 0x002fd00008000004 */
[----:B------:R-:W-:-:S07]  /*0710*/  DMUL R2, R2, UR8 ;  /* 0x0000000802027c28 */ /* 0x000fce0008000000 */
[----:B------:R-:W-:Y:S01]  /*0720*/  STG.E.64 desc[UR4][R6.64], R2 ;  /* 0x0000000206007986 */ /* 0x000fe2000c101b04 */
[----:B------:R-:W-:Y:S05]  /*0730*/  EXIT ;  /* 0x000000000000794d */ /* 0x000fea0003800000 */
        .weak           $__internal_0_$__cuda_sm20_div_rn_f64_full
        .type           $__internal_0_$__cuda_sm20_div_rn_f64_full,@function
        .size           $__internal_0_$__cuda_sm20_div_rn_f64_full,(.L_x_7 - $__internal_0_$__cuda_sm20_div_rn_f64_full)
$__internal_0_$__cuda_sm20_div_rn_f64_full:
[----:B------:R-:W-:Y:S01]  /*0740*/  IMAD.MOV.U32 R5, RZ, RZ, 0x3ff20000 ;  /* 0x3ff20000ff057424 */ /* 0x000fe200078e00ff */
[----:B------:R-:W-:Y:S01]  /*0750*/  MOV R8, 0x1 ;  /* 0x0000000100087802 */ /* 0x000fe20000000f00 */
[----:B------:R-:W-:Y:S01]  /*0760*/  IMAD.MOV.U32 R4, RZ, RZ, 0x0 ;  /* 0x00000000ff047424 */ /* 0x000fe200078e00ff */
[----:B------:R-:W-:Y:S01]  /*0770*/  BSSY.RECONVERGENT B1, `(.L_x_2) ;  /* 0x000004a000017945 */ /* 0x000fe20003800200 */
[----:B------:R-:W0:Y:S01]  /*0780*/  MUFU.RCP64H R9, R5 ;  /* 0x0000000500097308 */ /* 0x000e220000001800 */
[----:B------:R-:W-:Y:S02]  /*0790*/  IMAD.MOV.U32 R3, RZ, RZ, R21 ;  /* 0x000000ffff037224 */ /* 0x000fe400078e0015 */
[----:B------:R-:W-:Y:S02]  /*07a0*/  IMAD.MOV.U32 R11, RZ, RZ, 0x1ca00000 ;  /* 0x1ca00000ff0b7424 */ /* 0x000fe400078e00ff */
[----:B------:R-:W-:Y:S01]  /*07b0*/  IMAD.MOV.U32 R2, RZ, RZ, R20 ;  /* 0x000000ffff027224 */ /* 0x000fe200078e0014 */
[C---:B------:R-:W-:Y:S01]  /*07c0*/  FSETP.GEU.AND P1, PT, |R3|.reuse, 1.469367938527859385e-39, PT ;  /* 0x001000000300780b */ /* 0x040fe20003f2e200 */
[----:B------:R-:W-:Y:S01]  /*07d0*/  IMAD.MOV.U32 R19, RZ, RZ, 0x40200000 ;  /* 0x40200000ff137424 */ /* 0x000fe200078e00ff */
[----:B------:R-:W-:-:S03]  /*07e0*/  LOP3.LUT R7, R3, 0x7ff00000, RZ, 0xc0, !PT ;  /* 0x7ff0000003077812 */ /* 0x000fc600078ec0ff */
[----:B------:R-:W-:Y:S01]  /*07f0*/  VIADD R21, R19, 0xffffffff ;  /* 0xffffffff13157836 */ /* 0x000fe20000000000 */
[----:B------:R-:W-:Y:S01]  /*0800*/  ISETP.GE.U32.AND P0, PT, R7, 0x40200000, PT ;  /* 0x402000000700780c */ /* 0x000fe20003f06070 */
[----:B------:R-:W-:-:S03]  /*0810*/  IMAD.MOV.U32 R18, RZ, RZ, R7 ;  /* 0x000000ffff127224 */ /* 0x000fc600078e0007 */
[----:B------:R-:W-:Y:S01]  /*0820*/  SEL R11, R11, 0x63400000, !P0 ;  /* 0x634000000b0b7807 */ /* 0x000fe20004000000 */
[----:B0-----:R-:W-:-:S08]  /*0830*/  DFMA R12, R8, -R4, 1 ;  /* 0x3ff00000080c742b */ /* 0x001fd00000000804 */
[----:B------:R-:W-:-:S08]  /*0840*/  DFMA R12, R12, R12, R12 ;  /* 0x0000000c0c0c722b */ /* 0x000fd0000000000c */
[----:B------:R-:W-:Y:S01]  /*0850*/  DFMA R14, R8, R12, R8 ;  /* 0x0000000c080e722b */ /* 0x000fe20000000008 */
[C-C-:B------:R-:W-:Y:S02]  /*0860*/  @!P1 LOP3.LUT R12, R11.reuse, 0x80000000, R3.reuse, 0xf8, !PT ;  /* 0x800000000b0c9812 */ /* 0x140fe400078ef803 */
[----:B------:R-:W-:Y:S02]  /*0870*/  LOP3.LUT R9, R11, 0x800fffff, R3, 0xf8, !PT ;  /* 0x800fffff0b097812 */ /* 0x000fe400078ef803 */
[----:B------:R-:W-:Y:S01]  /*0880*/  @!P1 LOP3.LUT R13, R12, 0x100000, RZ, 0xfc, !PT ;  /* 0x001000000c0d9812 */ /* 0x000fe200078efcff */
[----:B------:R-:W-:Y:S01]  /*0890*/  @!P1 IMAD.MOV.U32 R12, RZ, RZ, RZ ;  /* 0x000000ffff0c9224 */ /* 0x000fe200078e00ff */
[----:B------:R-:W-:Y:S01]  /*08a0*/  MOV R8, R2 ;  /* 0x0000000200087202 */ /* 0x000fe20000000f00 */
[----:B------:R-:W-:-:S05]  /*08b0*/  DFMA R16, R14, -R4, 1 ;  /* 0x3ff000000e10742b */ /* 0x000fca0000000804 */
[----:B------:R-:W-:-:S03]  /*08c0*/  @!P1 DFMA R8, R8, 2, -R12 ;  /* 0x400000000808982b */ /* 0x000fc6000000080c */
[----:B------:R-:W-:-:S07]  /*08d0*/  DFMA R12, R14, R16, R14 ;  /* 0x000000100e0c722b */ /* 0x000fce000000000e */
[----:B------:R-:W-:Y:S01]  /*08e0*/  @!P1 LOP3.LUT R18, R9, 0x7ff00000, RZ, 0xc0, !PT ;  /* 0x7ff0000009129812 */ /* 0x000fe200078ec0ff */
[----:B------:R-:W-:-:S03]  /*08f0*/  DMUL R16, R12, R8 ;  /* 0x000000080c107228 */ /* 0x000fc60000000000 */
[----:B------:R-:W-:-:S04]  /*0900*/  IADD3 R20, PT, PT, R18, -0x1, RZ ;  /* 0xffffffff12147810 */ /* 0x000fc80007ffe0ff */
[----:B------:R-:W-:Y:S01]  /*0910*/  ISETP.GT.U32.AND P0, PT, R20, 0x7feffffe, PT ;  /* 0x7feffffe1400780c */ /* 0x000fe20003f04070 */
[----:B------:R-:W-:-:S03]  /*0920*/  DFMA R14, R16, -R4, R8 ;  /* 0x80000004100e722b */ /* 0x000fc60000000008 */
[----:B------:R-:W-:-:S05]  /*0930*/  ISETP.GT.U32.OR P0, PT, R21, 0x7feffffe, P0 ;  /* 0x7feffffe1500780c */ /* 0x000fca0000704470 */
[----:B------:R-:W-:-:S08]  /*0940*/  DFMA R12, R12, R14, R16 ;  /* 0x0000000e0c0c722b */ /* 0x000fd00000000010 */
[----:B------:R-:W-:Y:S05]  /*0950*/  @P0 BRA `(.L_x_3) ;  /* 0x0000000000680947 */ /* 0x000fea0003800000 */
[----:B------:R-:W-:-:S05]  /*0960*/  IMAD.MOV.U32 R2, RZ, RZ, 0x40200000 ;  /* 0x40200000ff027424 */ /* 0x000fca00078e00ff */
[----:B------:R-:W-:-:S04]  /*0970*/  VIADDMNMX R7, R7, -R2, 0xb9600000, !PT ;  /* 0xb960000007077446 */ /* 0x000fc80007800902 */
[----:B------:R-:W-:-:S05]  /*0980*/  VIMNMX R2, PT, PT, R7, 0x46a00000, PT ;  /* 0x46a0000007027848 */ /* 0x000fca0003fe0100 */
[----:B------:R-:W-:Y:S02]  /*0990*/  IMAD.IADD R11, R2, 0x1, -R11 ;  /* 0x00000001020b7824 */ /* 0x000fe400078e0a0b */
[----:B------:R-:W-:-:S03]  /*09a0*/  IMAD.MOV.U32 R2, RZ, RZ, RZ ;  /* 0x000000ffff027224 */ /* 0x000fc600078e00ff */
[----:B------:R-:W-:-:S06]  /*09b0*/  IADD3 R3, PT, PT, R11, 0x7fe00000, RZ ;  /* 0x7fe000000b037810 */ /* 0x000fcc0007ffe0ff */
[----:B------:R-:W-:-:S10]  /*09c0*/  DMUL R14, R12, R2 ;  /* 0x000000020c0e7228 */ /* 0x000fd40000000000 */
[----:B------:R-:W-:-:S13]  /*09d0*/  FSETP.GTU.AND P0, PT, |R15|, 1.469367938527859385e-39, PT ;  /* 0x001000000f00780b */ /* 0x000fda0003f0c200 */
[----:B------:R-:W-:Y:S05]  /*09e0*/  @P0 BRA `(.L_x_4) ;  /* 0x0000000000880947 */ /* 0x000fea0003800000 */
[----:B------:R-:W-:-:S10]  /*09f0*/  DFMA R4, R12, -R4, R8 ;  /* 0x800000040c04722b */ /* 0x000fd40000000008 */
[C---:B------:R-:W-:Y:S02]  /*0a00*/  FSETP.NEU.AND P0, PT, R5.reuse, RZ, PT ;  /* 0x000000ff0500720b */ /* 0x040fe40003f0d000 */
[----:B------:R-:W-:-:S04]  /*0a10*/  LOP3.LUT R2, R5, 0x40220000, RZ, 0x3c, !PT ;  /* 0x4022000005027812 */ /* 0x000fc800078e3cff */
[----:B------:R-:W-:Y:S01]  /*0a20*/  LOP3.LUT R7, R2, 0x80000000, RZ, 0xc0, !PT ;  /* 0x8000000002077812 */ /* 0x000fe200078ec0ff */
[----:B------:R-:W-:-:S03]  /*0a30*/  IMAD.MOV.U32 R2, RZ, RZ, RZ ;  /* 0x000000ffff027224 */ /* 0x000fc600078e00ff */
[----:B------:R-:W-:-:S03]  /*0a40*/  LOP3.LUT R3, R7, R3, RZ, 0xfc, !PT ;  /* 0x0000000307037212 */ /* 0x000fc600078efcff */
[----:B------:R-:W-:Y:S05]  /*0a50*/  @!P0 BRA `(.L_x_4) ;  /* 0x00000000006c8947 */ /* 0x000fea0003800000 */
[----:B------:R-:W-:Y:S01]  /*0a60*/  IMAD.MOV R5, RZ, RZ, -R11 ;  /* 0x000000ffff057224 */ /* 0x000fe200078e0a0b */
[----:B------:R-:W-:Y:S01]  /*0a70*/  MOV R4, RZ ;  /* 0x000000ff00047202 */ /* 0x000fe20000000f00 */
[----:B------:R-:W-:-:S05]  /*0a80*/  DMUL.RP R2, R12, R2 ;  /* 0x000000020c027228 */ /* 0x000fca0000008000 */
[----:B------:R-:W-:-:S05]  /*0a90*/  DFMA R4, R14, -R4, R12 ;  /* 0x800000040e04722b */ /* 0x000fca000000000c */
[----:B------:R-:W-:Y:S02]  /*0aa0*/  LOP3.LUT R7, R3, R7, RZ, 0x3c, !PT ;  /* 0x0000000703077212 */ /* 0x000fe400078e3cff */
[----:B------:R-:W-:-:S04]  /*0ab0*/  IADD3 R4, PT, PT, -R11, -0x43300000, RZ ;  /* 0xbcd000000b047810 */ /* 0x000fc80007ffe1ff */
[----:B------:R-:W-:-:S04]  /*0ac0*/  FSETP.NEU.AND P0, PT, |R5|, R4, PT ;  /* 0x000000040500720b */ /* 0x000fc80003f0d200 */
[----:B------:R-:W-:Y:S02]  /*0ad0*/  FSEL R14, R2, R14, !P0 ;  /* 0x0000000e020e7208 */ /* 0x000fe40004000000 */
[----:B------:R-:W-:Y:S01]  /*0ae0*/  FSEL R15, R7, R15, !P0 ;  /* 0x0000000f070f7208 */ /* 0x000fe20004000000 */
[----:B------:R-:W-:Y:S06]  /*0af0*/  BRA `(.L_x_4) ;  /* 0x0000000000447947 */ /* 0x000fec0003800000 */
.L_x_3:
[----:B------:R-:W-:-:S14]  /*0b00*/  DSETP.NAN.AND P0, PT, R2, R2, PT ;  /* 0x000000020200722a */ /* 0x000fdc0003f08000 */
[----:B------:R-:W-:Y:S05]  /*0b10*/  @P0 BRA `(.L_x_5) ;  /* 0x0000000000340947 */ /* 0x000fea0003800000 */
[----:B------:R-:W-:Y:S01]  /*0b20*/  ISETP.NE.AND P0, PT, R18, R19, PT ;  /* 0x000000131200720c */ /* 0x000fe20003f05270 */
[----:B------:R-:W-:Y:S02]  /*0b30*/  IMAD.MOV.U32 R14, RZ, RZ, 0x0 ;  /* 0x00000000ff0e7424 */ /* 0x000fe400078e00ff */
[----:B------:R-:W-:-:S10]  /*0b40*/  IMAD.MOV.U32 R15, RZ, RZ, -0x80000 ;  /* 0xfff80000ff0f7424 */ /* 0x000fd400078e00ff */
[----:B------:R-:W-:Y:S05]  /*0b50*/  @!P0 BRA `(.L_x_4) ;  /* 0x00000000002c8947 */ /* 0x000fea0003800000 */
[----:B------:R-:W-:Y:S02]  /*0b60*/  ISETP.NE.AND P0, PT, R18, 0x7ff00000, PT ;  /* 0x7ff000001200780c */ /* 0x000fe40003f05270 */
[----:B------:R-:W-:Y:S02]  /*0b70*/  LOP3.LUT R2, R3, 0x40220000, RZ, 0x3c, !PT ;  /* 0x4022000003027812 */ /* 0x000fe400078e3cff */
[----:B------:R-:W-:Y:S02]  /*0b80*/  ISETP.EQ.OR P0, PT, R19, RZ, !P0 ;  /* 0x000000ff1300720c */ /* 0x000fe40004702670 */
[----:B------:R-:W-:-:S11]  /*0b90*/  LOP3.LUT R15, R2, 0x80000000, RZ, 0xc0, !PT ;  /* 0x80000000020f7812 */ /* 0x000fd600078ec0ff */
[----:B------:R-:W-:Y:S01]  /*0ba0*/  @P0 LOP3.LUT R2, R15, 0x7ff00000, RZ, 0xfc, !PT ;  /* 0x7ff000000f020812 */ /* 0x000fe200078efcff */
[----:B------:R-:W-:Y:S01]  /*0bb0*/  @!P0 IMAD.MOV.U32 R14, RZ, RZ, RZ ;  /* 0x000000ffff0e8224 */ /* 0x000fe200078e00ff */
[----:B------:R-:W-:-:S03]  /*0bc0*/  @P0 MOV R14, RZ ;  /* 0x000000ff000e0202 */ /* 0x000fc60000000f00 */
[----:B------:R-:W-:Y:S01]  /*0bd0*/  @P0 IMAD.MOV.U32 R15, RZ, RZ, R2 ;  /* 0x000000ffff0f0224 */ /* 0x000fe200078e0002 */
[----:B------:R-:W-:Y:S06]  /*0be0*/  BRA `(.L_x_4) ;  /* 0x0000000000087947 */ /* 0x000fec0003800000 */
.L_x_5:
[----:B------:R-:W-:Y:S01]  /*0bf0*/  LOP3.LUT R15, R3, 0x80000, RZ, 0xfc, !PT ;  /* 0x00080000030f7812 */ /* 0x000fe200078efcff */
[----:B------:R-:W-:-:S07]  /*0c00*/  IMAD.MOV.U32 R14, RZ, RZ, R2 ;  /* 0x000000ffff0e7224 */ /* 0x000fce00078e0002 */
.L_x_4:
[----:B------:R-:W-:Y:S05]  /*0c10*/  BSYNC.RECONVERGENT B1 ;  /* 0x0000000000017941 */ /* 0x000fea0003800200 */
.L_x_2:
[----:B------:R-:W-:Y:S01]  /*0c20*/  IMAD.MOV.U32 R11, RZ, RZ, 0x0 ;  /* 0x00000000ff0b7424 */ /* 0x000fe200078e00ff */
[----:B------:R-:W-:Y:S01]  /*0c30*/  MOV R3, R15 ;  /* 0x0000000f00037202 */ /* 0x000fe20000000f00 */
[----:B------:R-:W-:Y:S02]  /*0c40*/  IMAD.MOV.U32 R2, RZ, RZ, R14 ;  /* 0x000000ffff027224 */ /* 0x000fe400078e000e */
[----:B------:R-:W-:Y:S05]  /*0c50*/  RET.REL.NODEC R10 `(diffuse) ;  /* 0xfffffff00ae87950 */ /* 0x000fea0003c3ffff */
.L_x_6:
[----:B------:R-:W-:-:S00]  /*0c60*/  BRA `(.L_x_6) ;  /* 0xfffffffc00fc7947 */ /* 0x000fc0000383ffff */
[----:B------:R-:W-:-:S00]  /*0c70*/  NOP ;  /* 0x0000000000007918 */ /* 0x000fc00000000000 */
        /* <DEDUP_REMOVED lines=8> */
.L_x_7:


//--------------------- .nv.shared.reserved.0     --------------------------
	.section	.nv.shared.reserved.0,"aw",@nobits
	.weak		__nv_reservedSMEM_offset_0_alias
	.size		__nv_reservedSMEM_offset_0_alias, 0, 64
	.other		__nv_reservedSMEM_offset_0_alias,@"STO_CUDA_RESERVED_SHARED STV_DEFAULT"
__nv_reservedSMEM_offset_0_alias:
	.zero		0
	.zero		64


//--------------------- .nv.constant0.diffuse     --------------------------
	.section	.nv.constant0.diffuse,"a",@progbits
	.sectionflags	@""
	.align	4
.nv.constant0.diffuse:
	.zero		944


//--------------------- SYMBOLS --------------------------

	.type		.nv.reservedSmem.offset0,@object
	.size		.nv.reservedSmem.offset0,0x4
